//
// Generated by NVIDIA NVVM Compiler
//
// Compiler Build ID: CL-36424714
// Cuda compilation tools, release 13.0, V13.0.88
// Based on NVVM 20.0.0
//

.version 9.0
.target sm_100
.address_size 64

	// .globl	_Z11MatrixAdd_BPfS_S_i

.visible .entry _Z11MatrixAdd_BPfS_S_i(
	.param .u64 .ptr .align 1 _Z11MatrixAdd_BPfS_S_i_param_0,
	.param .u64 .ptr .align 1 _Z11MatrixAdd_BPfS_S_i_param_1,
	.param .u64 .ptr .align 1 _Z11MatrixAdd_BPfS_S_i_param_2,
	.param .u32 _Z11MatrixAdd_BPfS_S_i_param_3
)
{
	.reg .pred 	%p<2>;
	.reg .b32 	%r<12>;
	.reg .b32 	%f<4>;
	.reg .b64 	%rd<11>;

	ld.param.u64 	%rd1, [_Z11MatrixAdd_BPfS_S_i_param_0];
	ld.param.u64 	%rd2, [_Z11MatrixAdd_BPfS_S_i_param_1];
	ld.param.u64 	%rd3, [_Z11MatrixAdd_BPfS_S_i_param_2];
	ld.param.u32 	%r3, [_Z11MatrixAdd_BPfS_S_i_param_3];
	mov.u32 	%r4, %ctaid.y;
	mov.u32 	%r5, %ntid.y;
	mov.u32 	%r6, %tid.y;
	mad.lo.s32 	%r1, %r4, %r5, %r6;
	mov.u32 	%r7, %ctaid.x;
	mov.u32 	%r8, %ntid.x;
	mov.u32 	%r9, %tid.x;
	mad.lo.s32 	%r2, %r7, %r8, %r9;
	max.s32 	%r10, %r1, %r2;
	setp.ge.s32 	%p1, %r10, %r3;
	@%p1 bra 	$L__BB0_2;
	cvta.to.global.u64 	%rd4, %rd1;
	cvta.to.global.u64 	%rd5, %rd2;
	cvta.to.global.u64 	%rd6, %rd3;
	mad.lo.s32 	%r11, %r3, %r1, %r2;
	mul.wide.s32 	%rd7, %r11, 4;
	add.s64 	%rd8, %rd4, %rd7;
	ld.global.f32 	%f1, [%rd8];
	add.s64 	%rd9, %rd5, %rd7;
	ld.global.f32 	%f2, [%rd9];
	add.f32 	%f3, %f1, %f2;
	add.s64 	%rd10, %rd6, %rd7;
	st.global.f32 	[%rd10], %f3;
$L__BB0_2:
	ret;

}


// ===== COMPILED SASS (sm_100) =====

	.target	sm_100

	.elftype	@"ET_EXEC"


//--------------------- .note.nv.tkinfo           --------------------------
	.section	.note.nv.tkinfo,"",@"SHT_NOTE"
	.sectionflags	@"SHF_NOTE_NV_TKINFO"
	.tkinfo
        /*0018*/ 	.word	0x00000002
        /*0030*/ 	.string	""
        /*0030*/ 	.string	"ptxas"
        /*0030*/ 	.string	"Cuda compilation tools, release 13.0, V13.0.88"
        /*0030*/ 	.string	"Build cuda_13.0.r13.0/compiler.36424714_0"
        /*0030*/ 	.string	"-arch sm_100 -m 64 "



//--------------------- .note.nv.cuinfo           --------------------------
	.section	.note.nv.cuinfo,"",@"SHT_NOTE"
	.sectionflags	@"SHF_NOTE_NV_CUINFO"
        /*0018*/ 	.short	0x0002
        /*001a*/ 	.short	0x0064
        /*001c*/ 	.short	0x0082
	.zero		2


//--------------------- .nv.info                  --------------------------
	.section	.nv.info,"",@"SHT_CUDA_INFO"
	.align	4


	//----- nvinfo : EIATTR_REGCOUNT
	.align		4
        /*0000*/ 	.byte	0x04, 0x2f
        /*0002*/ 	.short	(.L_1 - .L_0)
	.align		4
.L_0:
        /*0004*/ 	.word	index@(_Z11MatrixAdd_BPfS_S_i)
        /*0008*/ 	.word	0x0000000c


	//----- nvinfo : EIATTR_FRAME_SIZE
	.align		4
.L_1:
        /*000c*/ 	.byte	0x04, 0x11
        /*000e*/ 	.short	(.L_3 - .L_2)
	.align		4
.L_2:
        /*0010*/ 	.word	index@(_Z11MatrixAdd_BPfS_S_i)
        /*0014*/ 	.word	0x00000000


	//----- nvinfo : EIATTR_MIN_STACK_SIZE
	.align		4
.L_3:
        /*0018*/ 	.byte	0x04, 0x12
        /*001a*/ 	.short	(.L_5 - .L_4)
	.align		4
.L_4:
        /*001c*/ 	.word	index@(_Z11MatrixAdd_BPfS_S_i)
        /*0020*/ 	.word	0x00000000
.L_5:


//--------------------- .nv.compat                --------------------------
	.section	.nv.compat,"",@"SHT_CUDA_COMPAT_INFO"
	.align	4
        /*0000*/ 	.byte	0x02, 0x09, 0x00, 0x00, 0x02, 0x02, 0x01, 0x00, 0x02, 0x05, 0x05, 0x00, 0x03, 0x07, 0x01, 0x01
        /*0010*/ 	.byte	0x02, 0x03, 0x00, 0x00, 0x02, 0x06, 0x01, 0x00, 0x04, 0x0b, 0x08, 0x00, 0x09, 0x00, 0x00, 0x00
        /*0020*/ 	.byte	0x00, 0x00, 0x00, 0x00


//--------------------- .nv.info._Z11MatrixAdd_BPfS_S_i --------------------------
	.section	.nv.info._Z11MatrixAdd_BPfS_S_i,"",@"SHT_CUDA_INFO"
	.sectionflags	@""
	.align	4


	//----- nvinfo : EIATTR_CUDA_API_VERSION
	.align		4
        /*0000*/ 	.byte	0x04, 0x37
        /*0002*/ 	.short	(.L_7 - .L_6)
.L_6:
        /*0004*/ 	.word	0x00000082


	//----- nvinfo : EIATTR_KPARAM_INFO
	.align		4
.L_7:
        /*0008*/ 	.byte	0x04, 0x17
        /*000a*/ 	.short	(.L_9 - .L_8)
.L_8:
        /*000c*/ 	.word	0x00000000
        /*0010*/ 	.short	0x0003
        /*0012*/ 	.short	0x0018
        /*0014*/ 	.byte	0x00, 0xf0, 0x11, 0x00


	//----- nvinfo : EIATTR_KPARAM_INFO
	.align		4
.L_9:
        /*0018*/ 	.byte	0x04, 0x17
        /*001a*/ 	.short	(.L_11 - .L_10)
.L_10:
        /*001c*/ 	.word	0x00000000
        /*0020*/ 	.short	0x0002
        /*0022*/ 	.short	0x0010
        /*0024*/ 	.byte	0x00, 0xf5, 0x21, 0x00


	//----- nvinfo : EIATTR_KPARAM_INFO
	.align		4
.L_11:
        /*0028*/ 	.byte	0x04, 0x17
        /*002a*/ 	.short	(.L_13 - .L_12)
.L_12:
        /*002c*/ 	.word	0x00000000
        /*0030*/ 	.short	0x0001
        /*0032*/ 	.short	0x0008
        /*0034*/ 	.byte	0x00, 0xf5, 0x21, 0x00


	//----- nvinfo : EIATTR_KPARAM_INFO
	.align		4
.L_13:
        /*0038*/ 	.byte	0x04, 0x17
        /*003a*/ 	.short	(.L_15 - .L_14)
.L_14:
        /*003c*/ 	.word	0x00000000
        /*0040*/ 	.short	0x0000
        /*0042*/ 	.short	0x0000
        /*0044*/ 	.byte	0x00, 0xf5, 0x21, 0x00


	//----- nvinfo : EIATTR_SPARSE_MMA_MASK
	.align		4
.L_15:
        /*0048*/ 	.byte	0x03, 0x50
        /*004a*/ 	.short	0x0000


	//----- nvinfo : EIATTR_MAXREG_COUNT
	.align		4
        /*004c*/ 	.byte	0x03, 0x1b
        /*004e*/ 	.short	0x00ff


	//----- nvinfo : EIATTR_MERCURY_ISA_VERSION
	.align		4
        /*0050*/ 	.byte	0x03, 0x5f
        /*0052*/ 	.short	0x0101


	//----- nvinfo : EIATTR_VRC_CTA_INIT_COUNT
	.align		4
        /*0054*/ 	.byte	0x02, 0x4a
	.zero		1
	.zero		1


	//----- nvinfo : EIATTR_EXIT_INSTR_OFFSETS
	.align		4
        /*0058*/ 	.byte	0x04, 0x1c
        /*005a*/ 	.short	(.L_17 - .L_16)


	//   ....[0]....
.L_16:
        /*005c*/ 	.word	0x000000c0


	//   ....[1]....
        /*0060*/ 	.word	0x00000190


	//----- nvinfo : EIATTR_CBANK_PARAM_SIZE
	.align		4
.L_17:
        /*0064*/ 	.byte	0x03, 0x19
        /*0066*/ 	.short	0x001c


	//----- nvinfo : EIATTR_PARAM_CBANK
	.align		4
        /*0068*/ 	.byte	0x04, 0x0a
        /*006a*/ 	.short	(.L_19 - .L_18)
	.align		4
.L_18:
        /*006c*/ 	.word	index@(.nv.constant0._Z11MatrixAdd_BPfS_S_i)
        /*0070*/ 	.short	0x0380
        /*0072*/ 	.short	0x001c


	//----- nvinfo : EIATTR_SW_WAR
	.align		4
.L_19:
        /*0074*/ 	.byte	0x04, 0x36
        /*0076*/ 	.short	(.L_21 - .L_20)
.L_20:
        /*0078*/ 	.word	0x00000008
.L_21:


//--------------------- .nv.callgraph             --------------------------
	.section	.nv.callgraph,"",@"SHT_CUDA_CALLGRAPH"
	.align	4
	.sectionentsize	8
	.align		4
        /*0000*/ 	.word	0x00000000
	.align		4
        /*0004*/ 	.word	0xffffffff
	.align		4
        /*0008*/ 	.word	0x00000000
	.align		4
        /*000c*/ 	.word	0xfffffffe
	.align		4
        /*0010*/ 	.word	0x00000000
	.align		4
        /*0014*/ 	.word	0xfffffffd
	.align		4
        /*0018*/ 	.word	0x00000000
	.align		4
        /*001c*/ 	.word	0xfffffffc


//--------------------- .text._Z11MatrixAdd_BPfS_S_i --------------------------
	.section	.text._Z11MatrixAdd_BPfS_S_i,"ax",@progbits
	.align	128
        .global         _Z11MatrixAdd_BPfS_S_i
        .type           _Z11MatrixAdd_BPfS_S_i,@function
        .size           _Z11MatrixAdd_BPfS_S_i,(.L_x_1 - _Z11MatrixAdd_BPfS_S_i)
        .other          _Z11MatrixAdd_BPfS_S_i,@"STO_CUDA_ENTRY STV_DEFAULT"
_Z11MatrixAdd_BPfS_S_i:
.text._Z11MatrixAdd_BPfS_S_i:
[----:B------:R-:W-:Y:S01]  /*0000*/  LDC R1, c[0x0][0x37c] ;  /* 0x0000df00ff017b82 */ /* 0x000fe20000000800 */
[----:B------:R-:W0:Y:S07]  /*0010*/  S2R R3, SR_TID.Y ;  /* 0x0000000000037919 */ /* 0x000e2e0000002200 */
[----:B------:R-:W0:Y:S01]  /*0020*/  LDC R0, c[0x0][0x364] ;  /* 0x0000d900ff007b82 */ /* 0x000e220000000800 */
[----:B------:R-:W1:Y:S01]  /*0030*/  LDCU UR6, c[0x0][0x398] ;  /* 0x00007300ff0677ac */ /* 0x000e620008000800 */
[----:B------:R-:W2:Y:S06]  /*0040*/  S2R R2, SR_TID.X ;  /* 0x0000000000027919 */ /* 0x000eac0000002100 */
[----:B------:R-:W0:Y:S08]  /*0050*/  S2UR UR4, SR_CTAID.Y ;  /* 0x00000000000479c3 */ /* 0x000e300000002600 */
[----:B------:R-:W2:Y:S08]  /*0060*/  S2UR UR5, SR_CTAID.X ;  /* 0x00000000000579c3 */ /* 0x000eb00000002500 */
[----:B------:R-:W2:Y:S01]  /*0070*/  LDC R7, c[0x0][0x360] ;  /* 0x0000d800ff077b82 */ /* 0x000ea20000000800 */
[----:B0-----:R-:W-:-:S02]  /*0080*/  IMAD R0, R0, UR4, R3 ;  /* 0x0000000400007c24 */ /* 0x001fc4000f8e0203 */
[----:B--2---:R-:W-:-:S05]  /*0090*/  IMAD R7, R7, UR5, R2 ;  /* 0x0000000507077c24 */ /* 0x004fca000f8e0202 */
[----:B------:R-:W-:-:S04]  /*00a0*/  VIMNMX R2, PT, PT, R0, R7, !PT ;  /* 0x0000000700027248 */ /* 0x000fc80007fe0100 */
[----:B-1----:R-:W-:-:S13]  /*00b0*/  ISETP.GE.AND P0, PT, R2, UR6, PT ;  /* 0x0000000602007c0c */ /* 0x002fda000bf06270 */
[----:B------:R-:W-:Y:S05]  /*00c0*/  @P0 EXIT ;  /* 0x000000000000094d */ /* 0x000fea0003800000 */
[----:B------:R-:W0:Y:S01]  /*00d0*/  LDC.64 R2, c[0x0][0x380] ;  /* 0x0000e000ff027b82 */ /* 0x000e220000000a00 */
[----:B------:R-:W1:Y:S01]  /*00e0*/  LDCU.64 UR4, c[0x0][0x358] ;  /* 0x00006b00ff0477ac */ /* 0x000e620008000a00 */
[----:B------:R-:W-:-:S06]  /*00f0*/  IMAD R9, R0, UR6, R7 ;  /* 0x0000000600097c24 */ /* 0x000fcc000f8e0207 */
[----:B------:R-:W2:Y:S08]  /*0100*/  LDC.64 R4, c[0x0][0x388] ;  /* 0x0000e200ff047b82 */ /* 0x000eb00000000a00 */
[----:B------:R-:W3:Y:S01]  /*0110*/  LDC.64 R6, c[0x0][0x390] ;  /* 0x0000e400ff067b82 */ /* 0x000ee20000000a00 */
[----:B0-----:R-:W-:-:S06]  /*0120*/  IMAD.WIDE R2, R9, 0x4, R2 ;  /* 0x0000000409027825 */ /* 0x001fcc00078e0202 */
[----:B-1----:R-:W4:Y:S01]  /*0130*/  LDG.E R2, desc[UR4][R2.64] ;  /* 0x0000000402027981 */ /* 0x002f22000c1e1900 */
[----:B--2---:R-:W-:-:S06]  /*0140*/  IMAD.WIDE R4, R9, 0x4, R4 ;  /* 0x0000000409047825 */ /* 0x004fcc00078e0204 */
[----:B------:R-:W4:Y:S01]  /*0150*/  LDG.E R5, desc[UR4][R4.64] ;  /* 0x0000000404057981 */ /* 0x000f22000c1e1900 */
[----:B---3--:R-:W-:-:S04]  /*0160*/  IMAD.WIDE R6, R9, 0x4, R6 ;  /* 0x0000000409067825 */ /* 0x008fc800078e0206 */
[----:B----4-:R-:W-:-:S05]  /*0170*/  FADD R9, R2, R5 ;  /* 0x0000000502097221 */ /* 0x010fca0000000000 */
[----:B------:R-:W-:Y:S01]  /*0180*/  STG.E desc[UR4][R6.64], R9 ;  /* 0x0000000906007986 */ /* 0x000fe2000c101904 */
[----:B------:R-:W-:Y:S05]  /*0190*/  EXIT ;  /* 0x000000000000794d */ /* 0x000fea0003800000 */
.L_x_0:
[----:B------:R-:W-:-:S00]  /*01a0*/  BRA `(.L_x_0) ;  /* 0xfffffffc00fc7947 */ /* 0x000fc0000383ffff */
[----:B------:R-:W-:-:S00]  /*01b0*/  NOP ;  /* 0x0000000000007918 */ /* 0x000fc00000000000 */
        /* <DEDUP_REMOVED lines=12> */
.L_x_1:


//--------------------- .nv.shared.reserved.0     --------------------------
	.section	.nv.shared.reserved.0,"aw",@nobits
	.weak		__nv_reservedSMEM_offset_0_alias
	.size		__nv_reservedSMEM_offset_0_alias, 0, 64
	.other		__nv_reservedSMEM_offset_0_alias,@"STO_CUDA_RESERVED_SHARED STV_DEFAULT"
__nv_reservedSMEM_offset_0_alias:
	.zero		0
	.zero		64


//--------------------- .nv.constant0._Z11MatrixAdd_BPfS_S_i --------------------------
	.section	.nv.constant0._Z11MatrixAdd_BPfS_S_i,"a",@progbits
	.sectionflags	@""
	.align	4
.nv.constant0._Z11MatrixAdd_BPfS_S_i:
	.zero		924


//--------------------- SYMBOLS --------------------------

	.type		.nv.reservedSmem.offset0,@object
	.size		.nv.reservedSmem.offset0,0x4
